//
// Generated by NVIDIA NVVM Compiler
//
// Compiler Build ID: CL-36424714
// Cuda compilation tools, release 13.0, V13.0.88
// Based on NVVM 20.0.0
//

.version 9.0
.target sm_100
.address_size 64

	// .globl	_Z9tilingMulPiS_S_ii

.visible .entry _Z9tilingMulPiS_S_ii(
	.param .u64 .ptr .align 1 _Z9tilingMulPiS_S_ii_param_0,
	.param .u64 .ptr .align 1 _Z9tilingMulPiS_S_ii_param_1,
	.param .u64 .ptr .align 1 _Z9tilingMulPiS_S_ii_param_2,
	.param .u32 _Z9tilingMulPiS_S_ii_param_3,
	.param .u32 _Z9tilingMulPiS_S_ii_param_4
)
{
	.reg .pred 	%p<10>;
	.reg .b32 	%r<108>;
	.reg .b64 	%rd<53>;

	ld.param.u64 	%rd11, [_Z9tilingMulPiS_S_ii_param_0];
	ld.param.u64 	%rd12, [_Z9tilingMulPiS_S_ii_param_1];
	ld.param.u32 	%r31, [_Z9tilingMulPiS_S_ii_param_3];
	ld.param.u32 	%r33, [_Z9tilingMulPiS_S_ii_param_4];
	cvta.to.global.u64 	%rd1, %rd12;
	cvta.to.global.u64 	%rd2, %rd11;
	mov.u32 	%r34, %ctaid.y;
	mov.u32 	%r35, %tid.y;
	mad.lo.s32 	%r1, %r33, %r34, %r35;
	mov.u32 	%r36, %ctaid.x;
	mov.u32 	%r37, %tid.x;
	mad.lo.s32 	%r2, %r33, %r36, %r37;
	setp.lt.s32 	%p1, %r31, 1;
	mov.b32 	%r107, 0;
	@%p1 bra 	$L__BB0_12;
	mul.lo.s32 	%r3, %r1, %r31;
	and.b32  	%r4, %r31, 7;
	setp.lt.u32 	%p2, %r31, 8;
	mov.b32 	%r102, 0;
	mov.u32 	%r107, %r102;
	@%p2 bra 	$L__BB0_4;
	and.b32  	%r41, %r31, 2147483640;
	neg.s32 	%r96, %r41;
	mul.wide.u32 	%rd13, %r31, 4;
	add.s64 	%rd3, %rd1, %rd13;
	mul.wide.u32 	%rd14, %r31, 8;
	add.s64 	%rd4, %rd1, %rd14;
	mul.wide.u32 	%rd15, %r31, 12;
	add.s64 	%rd5, %rd1, %rd15;
	mul.wide.u32 	%rd16, %r31, 16;
	add.s64 	%rd6, %rd1, %rd16;
	mul.wide.u32 	%rd17, %r31, 20;
	add.s64 	%rd7, %rd1, %rd17;
	mul.wide.u32 	%rd18, %r31, 24;
	add.s64 	%rd8, %rd1, %rd18;
	mul.wide.u32 	%rd19, %r31, 28;
	add.s64 	%rd9, %rd1, %rd19;
	mov.b32 	%r107, 0;
	mov.u32 	%r94, %r3;
	mov.u32 	%r95, %r2;
$L__BB0_3:
	.pragma "nounroll";
	and.b32  	%r102, %r31, 2147483640;
	mul.wide.s32 	%rd20, %r95, 4;
	add.s64 	%rd21, %rd3, %rd20;
	add.s64 	%rd22, %rd4, %rd20;
	add.s64 	%rd23, %rd5, %rd20;
	add.s64 	%rd24, %rd6, %rd20;
	add.s64 	%rd25, %rd7, %rd20;
	add.s64 	%rd26, %rd8, %rd20;
	add.s64 	%rd27, %rd9, %rd20;
	add.s64 	%rd28, %rd1, %rd20;
	mul.wide.s32 	%rd29, %r94, 4;
	add.s64 	%rd30, %rd2, %rd29;
	ld.global.u32 	%r42, [%rd30];
	ld.global.u32 	%r43, [%rd28];
	mad.lo.s32 	%r44, %r43, %r42, %r107;
	ld.global.u32 	%r45, [%rd30+4];
	ld.global.u32 	%r46, [%rd21];
	mad.lo.s32 	%r47, %r46, %r45, %r44;
	ld.global.u32 	%r48, [%rd30+8];
	ld.global.u32 	%r49, [%rd22];
	mad.lo.s32 	%r50, %r49, %r48, %r47;
	ld.global.u32 	%r51, [%rd30+12];
	ld.global.u32 	%r52, [%rd23];
	mad.lo.s32 	%r53, %r52, %r51, %r50;
	ld.global.u32 	%r54, [%rd30+16];
	ld.global.u32 	%r55, [%rd24];
	mad.lo.s32 	%r56, %r55, %r54, %r53;
	ld.global.u32 	%r57, [%rd30+20];
	ld.global.u32 	%r58, [%rd25];
	mad.lo.s32 	%r59, %r58, %r57, %r56;
	ld.global.u32 	%r60, [%rd30+24];
	ld.global.u32 	%r61, [%rd26];
	mad.lo.s32 	%r62, %r61, %r60, %r59;
	ld.global.u32 	%r63, [%rd30+28];
	ld.global.u32 	%r64, [%rd27];
	mad.lo.s32 	%r107, %r64, %r63, %r62;
	add.s32 	%r96, %r96, 8;
	shl.b32 	%r65, %r31, 3;
	add.s32 	%r95, %r95, %r65;
	add.s32 	%r94, %r94, 8;
	setp.ne.s32 	%p3, %r96, 0;
	@%p3 bra 	$L__BB0_3;
$L__BB0_4:
	setp.eq.s32 	%p4, %r4, 0;
	@%p4 bra 	$L__BB0_12;
	and.b32  	%r18, %r31, 3;
	setp.lt.u32 	%p5, %r4, 4;
	@%p5 bra 	$L__BB0_7;
	add.s32 	%r67, %r102, %r3;
	mul.wide.s32 	%rd31, %r67, 4;
	add.s64 	%rd32, %rd2, %rd31;
	ld.global.u32 	%r68, [%rd32];
	mad.lo.s32 	%r69, %r102, %r31, %r2;
	mul.wide.s32 	%rd33, %r69, 4;
	add.s64 	%rd34, %rd1, %rd33;
	ld.global.u32 	%r70, [%rd34];
	mad.lo.s32 	%r71, %r70, %r68, %r107;
	ld.global.u32 	%r72, [%rd32+4];
	mul.wide.u32 	%rd35, %r31, 4;
	add.s64 	%rd36, %rd34, %rd35;
	ld.global.u32 	%r73, [%rd36];
	mad.lo.s32 	%r74, %r73, %r72, %r71;
	ld.global.u32 	%r75, [%rd32+8];
	add.s64 	%rd37, %rd36, %rd35;
	ld.global.u32 	%r76, [%rd37];
	mad.lo.s32 	%r77, %r76, %r75, %r74;
	ld.global.u32 	%r78, [%rd32+12];
	add.s64 	%rd38, %rd37, %rd35;
	ld.global.u32 	%r79, [%rd38];
	mad.lo.s32 	%r107, %r79, %r78, %r77;
	add.s32 	%r102, %r102, 4;
$L__BB0_7:
	setp.eq.s32 	%p6, %r18, 0;
	@%p6 bra 	$L__BB0_12;
	setp.eq.s32 	%p7, %r18, 1;
	@%p7 bra 	$L__BB0_10;
	add.s32 	%r81, %r102, %r3;
	mul.wide.s32 	%rd39, %r81, 4;
	add.s64 	%rd40, %rd2, %rd39;
	ld.global.u32 	%r82, [%rd40];
	mad.lo.s32 	%r83, %r102, %r31, %r2;
	mul.wide.s32 	%rd41, %r83, 4;
	add.s64 	%rd42, %rd1, %rd41;
	ld.global.u32 	%r84, [%rd42];
	mad.lo.s32 	%r85, %r84, %r82, %r107;
	ld.global.u32 	%r86, [%rd40+4];
	mul.wide.u32 	%rd43, %r31, 4;
	add.s64 	%rd44, %rd42, %rd43;
	ld.global.u32 	%r87, [%rd44];
	mad.lo.s32 	%r107, %r87, %r86, %r85;
	add.s32 	%r102, %r102, 2;
$L__BB0_10:
	and.b32  	%r88, %r31, 1;
	setp.eq.b32 	%p8, %r88, 1;
	not.pred 	%p9, %p8;
	@%p9 bra 	$L__BB0_12;
	add.s32 	%r89, %r102, %r3;
	mul.wide.s32 	%rd45, %r89, 4;
	add.s64 	%rd46, %rd2, %rd45;
	ld.global.u32 	%r90, [%rd46];
	mad.lo.s32 	%r91, %r102, %r31, %r2;
	mul.wide.s32 	%rd47, %r91, 4;
	add.s64 	%rd48, %rd1, %rd47;
	ld.global.u32 	%r92, [%rd48];
	mad.lo.s32 	%r107, %r92, %r90, %r107;
$L__BB0_12:
	ld.param.u64 	%rd52, [_Z9tilingMulPiS_S_ii_param_2];
	cvta.to.global.u64 	%rd49, %rd52;
	mad.lo.s32 	%r93, %r1, %r31, %r2;
	mul.wide.s32 	%rd50, %r93, 4;
	add.s64 	%rd51, %rd49, %rd50;
	st.global.u32 	[%rd51], %r107;
	ret;

}
	// .globl	_Z8naiveMulPiS_S_i
.visible .entry _Z8naiveMulPiS_S_i(
	.param .u64 .ptr .align 1 _Z8naiveMulPiS_S_i_param_0,
	.param .u64 .ptr .align 1 _Z8naiveMulPiS_S_i_param_1,
	.param .u64 .ptr .align 1 _Z8naiveMulPiS_S_i_param_2,
	.param .u32 _Z8naiveMulPiS_S_i_param_3
)
{
	.reg .pred 	%p<10>;
	.reg .b32 	%r<130>;
	.reg .b64 	%rd<65>;

	ld.param.u64 	%rd10, [_Z8naiveMulPiS_S_i_param_0];
	ld.param.u64 	%rd11, [_Z8naiveMulPiS_S_i_param_1];
	ld.param.u64 	%rd9, [_Z8naiveMulPiS_S_i_param_2];
	ld.param.u32 	%r49, [_Z8naiveMulPiS_S_i_param_3];
	cvta.to.global.u64 	%rd1, %rd11;
	cvta.to.global.u64 	%rd2, %rd10;
	mov.u32 	%r1, %tid.x;
	mov.u32 	%r2, %tid.y;
	setp.lt.s32 	%p1, %r49, 1;
	mov.b32 	%r129, 0;
	@%p1 bra 	$L__BB1_12;
	mul.lo.s32 	%r3, %r49, %r2;
	and.b32  	%r4, %r49, 7;
	setp.lt.u32 	%p2, %r49, 8;
	mov.b32 	%r124, 0;
	mov.u32 	%r129, %r124;
	@%p2 bra 	$L__BB1_4;
	and.b32  	%r124, %r49, 2147483640;
	neg.s32 	%r118, %r124;
	add.s32 	%r117, %r1, %r49;
	shl.b32 	%r8, %r49, 3;
	shl.b32 	%r54, %r49, 1;
	add.s32 	%r116, %r1, %r54;
	mad.lo.s32 	%r115, %r49, 3, %r1;
	shl.b32 	%r55, %r49, 2;
	add.s32 	%r114, %r1, %r55;
	mad.lo.s32 	%r113, %r49, 5, %r1;
	mad.lo.s32 	%r112, %r49, 6, %r1;
	mad.lo.s32 	%r111, %r49, 7, %r1;
	mul.wide.u32 	%rd12, %r1, 4;
	add.s64 	%rd64, %rd1, %rd12;
	mul.wide.u32 	%rd13, %r3, 4;
	add.s64 	%rd14, %rd13, %rd2;
	add.s64 	%rd63, %rd14, 16;
	mov.b32 	%r129, 0;
	mul.wide.u32 	%rd29, %r8, 4;
$L__BB1_3:
	.pragma "nounroll";
	ld.global.u32 	%r56, [%rd63+-16];
	ld.global.u32 	%r57, [%rd64];
	mad.lo.s32 	%r58, %r57, %r56, %r129;
	ld.global.u32 	%r59, [%rd63+-12];
	mul.wide.u32 	%rd15, %r117, 4;
	add.s64 	%rd16, %rd1, %rd15;
	ld.global.u32 	%r60, [%rd16];
	mad.lo.s32 	%r61, %r60, %r59, %r58;
	ld.global.u32 	%r62, [%rd63+-8];
	mul.wide.u32 	%rd17, %r116, 4;
	add.s64 	%rd18, %rd1, %rd17;
	ld.global.u32 	%r63, [%rd18];
	mad.lo.s32 	%r64, %r63, %r62, %r61;
	ld.global.u32 	%r65, [%rd63+-4];
	mul.wide.u32 	%rd19, %r115, 4;
	add.s64 	%rd20, %rd1, %rd19;
	ld.global.u32 	%r66, [%rd20];
	mad.lo.s32 	%r67, %r66, %r65, %r64;
	ld.global.u32 	%r68, [%rd63];
	mul.wide.u32 	%rd21, %r114, 4;
	add.s64 	%rd22, %rd1, %rd21;
	ld.global.u32 	%r69, [%rd22];
	mad.lo.s32 	%r70, %r69, %r68, %r67;
	ld.global.u32 	%r71, [%rd63+4];
	mul.wide.u32 	%rd23, %r113, 4;
	add.s64 	%rd24, %rd1, %rd23;
	ld.global.u32 	%r72, [%rd24];
	mad.lo.s32 	%r73, %r72, %r71, %r70;
	ld.global.u32 	%r74, [%rd63+8];
	mul.wide.u32 	%rd25, %r112, 4;
	add.s64 	%rd26, %rd1, %rd25;
	ld.global.u32 	%r75, [%rd26];
	mad.lo.s32 	%r76, %r75, %r74, %r73;
	ld.global.u32 	%r77, [%rd63+12];
	mul.wide.u32 	%rd27, %r111, 4;
	add.s64 	%rd28, %rd1, %rd27;
	ld.global.u32 	%r78, [%rd28];
	mad.lo.s32 	%r129, %r78, %r77, %r76;
	add.s32 	%r118, %r118, 8;
	add.s32 	%r117, %r117, %r8;
	add.s32 	%r116, %r116, %r8;
	add.s32 	%r115, %r115, %r8;
	add.s32 	%r114, %r114, %r8;
	add.s32 	%r113, %r113, %r8;
	add.s32 	%r112, %r112, %r8;
	add.s32 	%r111, %r111, %r8;
	add.s64 	%rd64, %rd64, %rd29;
	add.s64 	%rd63, %rd63, 32;
	setp.ne.s32 	%p3, %r118, 0;
	@%p3 bra 	$L__BB1_3;
$L__BB1_4:
	setp.eq.s32 	%p4, %r4, 0;
	@%p4 bra 	$L__BB1_12;
	and.b32  	%r36, %r49, 3;
	setp.lt.u32 	%p5, %r4, 4;
	@%p5 bra 	$L__BB1_7;
	add.s32 	%r80, %r124, %r3;
	mul.wide.u32 	%rd30, %r80, 4;
	add.s64 	%rd31, %rd2, %rd30;
	ld.global.u32 	%r81, [%rd31];
	mad.lo.s32 	%r82, %r124, %r49, %r1;
	mul.wide.u32 	%rd32, %r82, 4;
	add.s64 	%rd33, %rd1, %rd32;
	ld.global.u32 	%r83, [%rd33];
	mad.lo.s32 	%r84, %r83, %r81, %r129;
	cvt.u64.u32 	%rd34, %r3;
	cvt.u64.u32 	%rd35, %r124;
	add.s64 	%rd36, %rd35, %rd34;
	shl.b64 	%rd37, %rd36, 2;
	add.s64 	%rd38, %rd2, %rd37;
	ld.global.u32 	%r85, [%rd38+4];
	add.s32 	%r86, %r82, %r49;
	mul.wide.u32 	%rd39, %r86, 4;
	add.s64 	%rd40, %rd1, %rd39;
	ld.global.u32 	%r87, [%rd40];
	mad.lo.s32 	%r88, %r87, %r85, %r84;
	ld.global.u32 	%r89, [%rd38+8];
	add.s32 	%r90, %r86, %r49;
	mul.wide.u32 	%rd41, %r90, 4;
	add.s64 	%rd42, %rd1, %rd41;
	ld.global.u32 	%r91, [%rd42];
	mad.lo.s32 	%r92, %r91, %r89, %r88;
	ld.global.u32 	%r93, [%rd38+12];
	add.s32 	%r94, %r90, %r49;
	mul.wide.u32 	%rd43, %r94, 4;
	add.s64 	%rd44, %rd1, %rd43;
	ld.global.u32 	%r95, [%rd44];
	mad.lo.s32 	%r129, %r95, %r93, %r92;
	add.s32 	%r124, %r124, 4;
$L__BB1_7:
	setp.eq.s32 	%p6, %r36, 0;
	@%p6 bra 	$L__BB1_12;
	setp.eq.s32 	%p7, %r36, 1;
	@%p7 bra 	$L__BB1_10;
	add.s32 	%r97, %r124, %r3;
	mul.wide.u32 	%rd45, %r97, 4;
	add.s64 	%rd46, %rd2, %rd45;
	ld.global.u32 	%r98, [%rd46];
	mad.lo.s32 	%r99, %r124, %r49, %r1;
	mul.wide.u32 	%rd47, %r99, 4;
	add.s64 	%rd48, %rd1, %rd47;
	ld.global.u32 	%r100, [%rd48];
	mad.lo.s32 	%r101, %r100, %r98, %r129;
	cvt.u64.u32 	%rd49, %r3;
	cvt.u64.u32 	%rd50, %r124;
	add.s64 	%rd51, %rd50, %rd49;
	shl.b64 	%rd52, %rd51, 2;
	add.s64 	%rd53, %rd2, %rd52;
	ld.global.u32 	%r102, [%rd53+4];
	add.s32 	%r103, %r99, %r49;
	mul.wide.u32 	%rd54, %r103, 4;
	add.s64 	%rd55, %rd1, %rd54;
	ld.global.u32 	%r104, [%rd55];
	mad.lo.s32 	%r129, %r104, %r102, %r101;
	add.s32 	%r124, %r124, 2;
$L__BB1_10:
	and.b32  	%r105, %r49, 1;
	setp.eq.b32 	%p8, %r105, 1;
	not.pred 	%p9, %p8;
	@%p9 bra 	$L__BB1_12;
	add.s32 	%r106, %r124, %r3;
	mul.wide.u32 	%rd56, %r106, 4;
	add.s64 	%rd57, %rd2, %rd56;
	ld.global.u32 	%r107, [%rd57];
	mad.lo.s32 	%r108, %r124, %r49, %r1;
	mul.wide.u32 	%rd58, %r108, 4;
	add.s64 	%rd59, %rd1, %rd58;
	ld.global.u32 	%r109, [%rd59];
	mad.lo.s32 	%r129, %r109, %r107, %r129;
$L__BB1_12:
	cvta.to.global.u64 	%rd60, %rd9;
	mad.lo.s32 	%r110, %r49, %r2, %r1;
	mul.wide.s32 	%rd61, %r110, 4;
	add.s64 	%rd62, %rd60, %rd61;
	st.global.u32 	[%rd62], %r129;
	ret;

}


// ===== COMPILED SASS (sm_100) =====

	.target	sm_100

	.elftype	@"ET_EXEC"


//--------------------- .note.nv.tkinfo           --------------------------
	.section	.note.nv.tkinfo,"",@"SHT_NOTE"
	.sectionflags	@"SHF_NOTE_NV_TKINFO"
	.tkinfo
        /*0018*/ 	.word	0x00000002
        /*0030*/ 	.string	""
        /*0030*/ 	.string	"ptxas"
        /*0030*/ 	.string	"Cuda compilation tools, release 13.0, V13.0.88"
        /*0030*/ 	.string	"Build cuda_13.0.r13.0/compiler.36424714_0"
        /*0030*/ 	.string	"-arch sm_100 -m 64 "



//--------------------- .note.nv.cuinfo           --------------------------
	.section	.note.nv.cuinfo,"",@"SHT_NOTE"
	.sectionflags	@"SHF_NOTE_NV_CUINFO"
        /*0018*/ 	.short	0x0002
        /*001a*/ 	.short	0x0064
        /*001c*/ 	.short	0x0082
	.zero		2


//--------------------- .nv.info                  --------------------------
	.section	.nv.info,"",@"SHT_CUDA_INFO"
	.align	4


	//----- nvinfo : EIATTR_REGCOUNT
	.align		4
        /*0000*/ 	.byte	0x04, 0x2f
        /*0002*/ 	.short	(.L_1 - .L_0)
	.align		4
.L_0:
        /*0004*/ 	.word	index@(_Z9tilingMulPiS_S_ii)
        /*0008*/ 	.word	0x0000001f


	//----- nvinfo : EIATTR_FRAME_SIZE
	.align		4
.L_1:
        /*000c*/ 	.byte	0x04, 0x11
        /*000e*/ 	.short	(.L_3 - .L_2)
	.align		4
.L_2:
        /*0010*/ 	.word	index@(_Z9tilingMulPiS_S_ii)
        /*0014*/ 	.word	0x00000000


	//----- nvinfo : EIATTR_REGCOUNT
	.align		4
.L_3:
        /*0018*/ 	.byte	0x04, 0x2f
        /*001a*/ 	.short	(.L_5 - .L_4)
	.align		4
.L_4:
        /*001c*/ 	.word	index@(_Z8naiveMulPiS_S_i)
        /*0020*/ 	.word	0x00000020


	//----- nvinfo : EIATTR_FRAME_SIZE
	.align		4
.L_5:
        /*0024*/ 	.byte	0x04, 0x11
        /*0026*/ 	.short	(.L_7 - .L_6)
	.align		4
.L_6:
        /*0028*/ 	.word	index@(_Z8naiveMulPiS_S_i)
        /*002c*/ 	.word	0x00000000


	//----- nvinfo : EIATTR_MIN_STACK_SIZE
	.align		4
.L_7:
        /*0030*/ 	.byte	0x04, 0x12
        /*0032*/ 	.short	(.L_9 - .L_8)
	.align		4
.L_8:
        /*0034*/ 	.word	index@(_Z8naiveMulPiS_S_i)
        /*0038*/ 	.word	0x00000000


	//----- nvinfo : EIATTR_MIN_STACK_SIZE
	.align		4
.L_9:
        /*003c*/ 	.byte	0x04, 0x12
        /*003e*/ 	.short	(.L_11 - .L_10)
	.align		4
.L_10:
        /*0040*/ 	.word	index@(_Z9tilingMulPiS_S_ii)
        /*0044*/ 	.word	0x00000000
.L_11:


//--------------------- .nv.compat                --------------------------
	.section	.nv.compat,"",@"SHT_CUDA_COMPAT_INFO"
	.align	4
        /*0000*/ 	.byte	0x02, 0x09, 0x00, 0x00, 0x02, 0x02, 0x01, 0x00, 0x02, 0x05, 0x05, 0x00, 0x03, 0x07, 0x01, 0x01
        /*0010*/ 	.byte	0x02, 0x03, 0x00, 0x00, 0x02, 0x06, 0x01, 0x00, 0x04, 0x0b, 0x08, 0x00, 0x09, 0x00, 0x00, 0x00
        /*0020*/ 	.byte	0x00, 0x00, 0x00, 0x00


//--------------------- .nv.info._Z8naiveMulPiS_S_i --------------------------
	.section	.nv.info._Z8naiveMulPiS_S_i,"",@"SHT_CUDA_INFO"
	.sectionflags	@""
	.align	4


	//----- nvinfo : EIATTR_CUDA_API_VERSION
	.align		4
        /*0000*/ 	.byte	0x04, 0x37
        /*0002*/ 	.short	(.L_13 - .L_12)
.L_12:
        /*0004*/ 	.word	0x00000082


	//----- nvinfo : EIATTR_KPARAM_INFO
	.align		4
.L_13:
        /*0008*/ 	.byte	0x04, 0x17
        /*000a*/ 	.short	(.L_15 - .L_14)
.L_14:
        /*000c*/ 	.word	0x00000000
        /*0010*/ 	.short	0x0003
        /*0012*/ 	.short	0x0018
        /*0014*/ 	.byte	0x00, 0xf0, 0x11, 0x00


	//----- nvinfo : EIATTR_KPARAM_INFO
	.align		4
.L_15:
        /*0018*/ 	.byte	0x04, 0x17
        /*001a*/ 	.short	(.L_17 - .L_16)
.L_16:
        /*001c*/ 	.word	0x00000000
        /*0020*/ 	.short	0x0002
        /*0022*/ 	.short	0x0010
        /*0024*/ 	.byte	0x00, 0xf5, 0x21, 0x00


	//----- nvinfo : EIATTR_KPARAM_INFO
	.align		4
.L_17:
        /*0028*/ 	.byte	0x04, 0x17
        /*002a*/ 	.short	(.L_19 - .L_18)
.L_18:
        /*002c*/ 	.word	0x00000000
        /*0030*/ 	.short	0x0001
        /*0032*/ 	.short	0x0008
        /*0034*/ 	.byte	0x00, 0xf5, 0x21, 0x00


	//----- nvinfo : EIATTR_KPARAM_INFO
	.align		4
.L_19:
        /*0038*/ 	.byte	0x04, 0x17
        /*003a*/ 	.short	(.L_21 - .L_20)
.L_20:
        /*003c*/ 	.word	0x00000000
        /*0040*/ 	.short	0x0000
        /*0042*/ 	.short	0x0000
        /*0044*/ 	.byte	0x00, 0xf5, 0x21, 0x00


	//----- nvinfo : EIATTR_SPARSE_MMA_MASK
	.align		4
.L_21:
        /*0048*/ 	.byte	0x03, 0x50
        /*004a*/ 	.short	0x0000


	//----- nvinfo : EIATTR_MAXREG_COUNT
	.align		4
        /*004c*/ 	.byte	0x03, 0x1b
        /*004e*/ 	.short	0x00ff


	//----- nvinfo : EIATTR_MERCURY_ISA_VERSION
	.align		4
        /*0050*/ 	.byte	0x03, 0x5f
        /*0052*/ 	.short	0x0101


	//----- nvinfo : EIATTR_VRC_CTA_INIT_COUNT
	.align		4
        /*0054*/ 	.byte	0x02, 0x4a
	.zero		1
	.zero		1


	//----- nvinfo : EIATTR_EXIT_INSTR_OFFSETS
	.align		4
        /*0058*/ 	.byte	0x04, 0x1c
        /*005a*/ 	.short	(.L_23 - .L_22)


	//   ....[0]....
.L_22:
        /*005c*/ 	.word	0x00000960


	//----- nvinfo : EIATTR_CBANK_PARAM_SIZE
	.align		4
.L_23:
        /*0060*/ 	.byte	0x03, 0x19
        /*0062*/ 	.short	0x001c


	//----- nvinfo : EIATTR_PARAM_CBANK
	.align		4
        /*0064*/ 	.byte	0x04, 0x0a
        /*0066*/ 	.short	(.L_25 - .L_24)
	.align		4
.L_24:
        /*0068*/ 	.word	index@(.nv.constant0._Z8naiveMulPiS_S_i)
        /*006c*/ 	.short	0x0380
        /*006e*/ 	.short	0x001c


	//----- nvinfo : EIATTR_SW_WAR
	.align		4
.L_25:
        /*0070*/ 	.byte	0x04, 0x36
        /*0072*/ 	.short	(.L_27 - .L_26)
.L_26:
        /*0074*/ 	.word	0x00000008
.L_27:


//--------------------- .nv.info._Z9tilingMulPiS_S_ii --------------------------
	.section	.nv.info._Z9tilingMulPiS_S_ii,"",@"SHT_CUDA_INFO"
	.sectionflags	@""
	.align	4


	//----- nvinfo : EIATTR_CUDA_API_VERSION
	.align		4
        /*0000*/ 	.byte	0x04, 0x37
        /*0002*/ 	.short	(.L_29 - .L_28)
.L_28:
        /*0004*/ 	.word	0x00000082


	//----- nvinfo : EIATTR_KPARAM_INFO
	.align		4
.L_29:
        /*0008*/ 	.byte	0x04, 0x17
        /*000a*/ 	.short	(.L_31 - .L_30)
.L_30:
        /*000c*/ 	.word	0x00000000
        /*0010*/ 	.short	0x0004
        /*0012*/ 	.short	0x001c
        /*0014*/ 	.byte	0x00, 0xf0, 0x11, 0x00


	//----- nvinfo : EIATTR_KPARAM_INFO
	.align		4
.L_31:
        /*0018*/ 	.byte	0x04, 0x17
        /*001a*/ 	.short	(.L_33 - .L_32)
.L_32:
        /*001c*/ 	.word	0x00000000
        /*0020*/ 	.short	0x0003
        /*0022*/ 	.short	0x0018
        /*0024*/ 	.byte	0x00, 0xf0, 0x11, 0x00


	//----- nvinfo : EIATTR_KPARAM_INFO
	.align		4
.L_33:
        /*0028*/ 	.byte	0x04, 0x17
        /*002a*/ 	.short	(.L_35 - .L_34)
.L_34:
        /*002c*/ 	.word	0x00000000
        /*0030*/ 	.short	0x0002
        /*0032*/ 	.short	0x0010
        /*0034*/ 	.byte	0x00, 0xf5, 0x21, 0x00


	//----- nvinfo : EIATTR_KPARAM_INFO
	.align		4
.L_35:
        /*0038*/ 	.byte	0x04, 0x17
        /*003a*/ 	.short	(.L_37 - .L_36)
.L_36:
        /*003c*/ 	.word	0x00000000
        /*0040*/ 	.short	0x0001
        /*0042*/ 	.short	0x0008
        /*0044*/ 	.byte	0x00, 0xf5, 0x21, 0x00


	//----- nvinfo : EIATTR_KPARAM_INFO
	.align		4
.L_37:
        /*0048*/ 	.byte	0x04, 0x17
        /*004a*/ 	.short	(.L_39 - .L_38)
.L_38:
        /*004c*/ 	.word	0x00000000
        /*0050*/ 	.short	0x0000
        /*0052*/ 	.short	0x0000
        /*0054*/ 	.byte	0x00, 0xf5, 0x21, 0x00


	//----- nvinfo : EIATTR_SPARSE_MMA_MASK
	.align		4
.L_39:
        /*0058*/ 	.byte	0x03, 0x50
        /*005a*/ 	.short	0x0000


	//----- nvinfo : EIATTR_MAXREG_COUNT
	.align		4
        /*005c*/ 	.byte	0x03, 0x1b
        /*005e*/ 	.short	0x00ff


	//----- nvinfo : EIATTR_MERCURY_ISA_VERSION
	.align		4
        /*0060*/ 	.byte	0x03, 0x5f
        /*0062*/ 	.short	0x0101


	//----- nvinfo : EIATTR_VRC_CTA_INIT_COUNT
	.align		4
        /*0064*/ 	.byte	0x02, 0x4a
	.zero		1
	.zero		1


	//----- nvinfo : EIATTR_EXIT_INSTR_OFFSETS
	.align		4
        /*0068*/ 	.byte	0x04, 0x1c
        /*006a*/ 	.short	(.L_41 - .L_40)


	//   ....[0]....
.L_40:
        /*006c*/ 	.word	0x000009c0


	//----- nvinfo : EIATTR_CBANK_PARAM_SIZE
	.align		4
.L_41:
        /*0070*/ 	.byte	0x03, 0x19
        /*0072*/ 	.short	0x0020


	//----- nvinfo : EIATTR_PARAM_CBANK
	.align		4
        /*0074*/ 	.byte	0x04, 0x0a
        /*0076*/ 	.short	(.L_43 - .L_42)
	.align		4
.L_42:
        /*0078*/ 	.word	index@(.nv.constant0._Z9tilingMulPiS_S_ii)
        /*007c*/ 	.short	0x0380
        /*007e*/ 	.short	0x0020


	//----- nvinfo : EIATTR_SW_WAR
	.align		4
.L_43:
        /*0080*/ 	.byte	0x04, 0x36
        /*0082*/ 	.short	(.L_45 - .L_44)
.L_44:
        /*0084*/ 	.word	0x00000008
.L_45:


//--------------------- .nv.callgraph             --------------------------
	.section	.nv.callgraph,"",@"SHT_CUDA_CALLGRAPH"
	.align	4
	.sectionentsize	8
	.align		4
        /*0000*/ 	.word	0x00000000
	.align		4
        /*0004*/ 	.word	0xffffffff
	.align		4
        /*0008*/ 	.word	0x00000000
	.align		4
        /*000c*/ 	.word	0xfffffffe
	.align		4
        /*0010*/ 	.word	0x00000000
	.align		4
        /*0014*/ 	.word	0xfffffffd
	.align		4
        /*0018*/ 	.word	0x00000000
	.align		4
        /*001c*/ 	.word	0xfffffffc


//--------------------- .text._Z8naiveMulPiS_S_i  --------------------------
	.section	.text._Z8naiveMulPiS_S_i,"ax",@progbits
	.align	128
        .global         _Z8naiveMulPiS_S_i
        .type           _Z8naiveMulPiS_S_i,@function
        .size           _Z8naiveMulPiS_S_i,(.L_x_10 - _Z8naiveMulPiS_S_i)
        .other          _Z8naiveMulPiS_S_i,@"STO_CUDA_ENTRY STV_DEFAULT"
_Z8naiveMulPiS_S_i:
.text._Z8naiveMulPiS_S_i:
[----:B------:R-:W-:Y:S08]  /*0000*/  LDC R1, c[0x0][0x37c] ;  /* 0x0000df00ff017b82 */ /* 0x000ff00000000800 */
[----:B------:R-:W0:Y:S01]  /*0010*/  LDC R0, c[0x0][0x398] ;  /* 0x0000e600ff007b82 */ /* 0x000e220000000800 */
[----:B------:R-:W1:Y:S01]  /*0020*/  S2R R3, SR_TID.X ;  /* 0x0000000000037919 */ /* 0x000e620000002100 */
[----:B------:R-:W2:Y:S01]  /*0030*/  LDCU.64 UR4, c[0x0][0x358] ;  /* 0x00006b00ff0477ac */ /* 0x000ea20008000a00 */
[----:B------:R-:W-:Y:S01]  /*0040*/  HFMA2 R20, -RZ, RZ, 0, 0 ;  /* 0x00000000ff147431 */ /* 0x000fe200000001ff */
[----:B------:R-:W3:Y:S01]  /*0050*/  S2R R5, SR_TID.Y ;  /* 0x0000000000057919 */ /* 0x000ee20000002200 */
[----:B0-----:R-:W-:-:S13]  /*0060*/  ISETP.GE.AND P0, PT, R0, 0x1, PT ;  /* 0x000000010000780c */ /* 0x001fda0003f06270 */
[----:B-123--:R-:W-:Y:S05]  /*0070*/  @!P0 BRA `(.L_x_0) ;  /* 0x0000000800288947 */ /* 0x00efea0003800000 */
[C---:B------:R-:W-:Y:S01]  /*0080*/  ISETP.GE.U32.AND P1, PT, R0.reuse, 0x8, PT ;  /* 0x000000080000780c */ /* 0x040fe20003f26070 */
[----:B------:R-:W-:Y:S01]  /*0090*/  IMAD R6, R5, R0, RZ ;  /* 0x0000000005067224 */ /* 0x000fe200078e02ff */
[----:B------:R-:W-:Y:S02]  /*00a0*/  LOP3.LUT R4, R0, 0x7, RZ, 0xc0, !PT ;  /* 0x0000000700047812 */ /* 0x000fe400078ec0ff */
[----:B------:R-:W-:Y:S02]  /*00b0*/  MOV R7, RZ ;  /* 0x000000ff00077202 */ /* 0x000fe40000000f00 */
[----:B------:R-:W-:Y:S02]  /*00c0*/  ISETP.NE.AND P0, PT, R4, RZ, PT ;  /* 0x000000ff0400720c */ /* 0x000fe40003f05270 */
[----:B------:R-:W-:-:S05]  /*00d0*/  MOV R20, RZ ;  /* 0x000000ff00147202 */ /* 0x000fca0000000f00 */
[----:B------:R-:W-:Y:S06]  /*00e0*/  @!P1 BRA `(.L_x_1) ;  /* 0x0000000000fc9947 */ /* 0x000fec0003800000 */
[----:B------:R-:W0:Y:S01]  /*00f0*/  LDC.64 R8, c[0x0][0x380] ;  /* 0x0000e000ff087b82 */ /* 0x000e220000000a00 */
[C---:B------:R-:W-:Y:S01]  /*0100*/  LOP3.LUT R7, R0.reuse, 0x7ffffff8, RZ, 0xc0, !PT ;  /* 0x7ffffff800077812 */ /* 0x040fe200078ec0ff */
[C-C-:B------:R-:W-:Y:S01]  /*0110*/  IMAD R11, R0.reuse, 0x3, R3.reuse ;  /* 0x00000003000b7824 */ /* 0x140fe200078e0203 */
[----:B------:R-:W-:Y:S01]  /*0120*/  IADD3 R2, PT, PT, R3, R0, RZ ;  /* 0x0000000003027210 */ /* 0x000fe20007ffe0ff */
[C-C-:B------:R-:W-:Y:S01]  /*0130*/  IMAD R29, R0.reuse, 0x5, R3.reuse ;  /* 0x00000005001d7824 */ /* 0x140fe200078e0203 */
[C---:B------:R-:W-:Y:S01]  /*0140*/  SHF.L.U32 R10, R0.reuse, 0x3, RZ ;  /* 0x00000003000a7819 */ /* 0x040fe200000006ff */
[C-C-:B------:R-:W-:Y:S01]  /*0150*/  IMAD R26, R0.reuse, 0x6, R3.reuse ;  /* 0x00000006001a7824 */ /* 0x140fe200078e0203 */
[C---:B------:R-:W-:Y:S01]  /*0160*/  LEA R27, R0.reuse, R3, 0x2 ;  /* 0x00000003001b7211 */ /* 0x040fe200078e10ff */
[----:B------:R-:W1:Y:S01]  /*0170*/  LDC.64 R12, c[0x0][0x388] ;  /* 0x0000e200ff0c7b82 */ /* 0x000e620000000a00 */
[----:B------:R-:W-:Y:S01]  /*0180*/  IMAD R28, R0, 0x7, R3 ;  /* 0x00000007001c7824 */ /* 0x000fe200078e0203 */
[----:B------:R-:W-:Y:S01]  /*0190*/  MOV R20, RZ ;  /* 0x000000ff00147202 */ /* 0x000fe20000000f00 */
[----:B0-----:R-:W-:-:S03]  /*01a0*/  IMAD.WIDE.U32 R8, R6, 0x4, R8 ;  /* 0x0000000406087825 */ /* 0x001fc600078e0008 */
[----:B------:R-:W-:Y:S01]  /*01b0*/  IADD3 R19, P1, PT, R8, 0x10, RZ ;  /* 0x0000001008137810 */ /* 0x000fe20007f3e0ff */
[----:B------:R-:W-:Y:S02]  /*01c0*/  IMAD.MOV R8, RZ, RZ, -R7 ;  /* 0x000000ffff087224 */ /* 0x000fe400078e0a07 */
[----:B-1----:R-:W-:Y:S01]  /*01d0*/  IMAD.WIDE.U32 R16, R3, 0x4, R12 ;  /* 0x0000000403107825 */ /* 0x002fe200078e000c */
[----:B------:R-:W-:Y:S02]  /*01e0*/  IADD3.X R22, PT, PT, RZ, R9, RZ, P1, !PT ;  /* 0x00000009ff167210 */ /* 0x000fe40000ffe4ff */
[----:B------:R-:W-:-:S07]  /*01f0*/  LEA R9, R0, R3, 0x1 ;  /* 0x0000000300097211 */ /* 0x000fce00078e08ff */
.L_x_2:
[----:B------:R-:W-:Y:S02]  /*0200*/  MOV R14, R19 ;  /* 0x00000013000e7202 */ /* 0x000fe40000000f00 */
[----:B------:R-:W-:Y:S01]  /*0210*/  MOV R15, R22 ;  /* 0x00000016000f7202 */ /* 0x000fe20000000f00 */
[--C-:B------:R-:W-:Y:S01]  /*0220*/  IMAD.WIDE.U32 R18, R2, 0x4, R12.reuse ;  /* 0x0000000402127825 */ /* 0x100fe200078e000c */
[----:B------:R-:W2:Y:S04]  /*0230*/  LDG.E R22, desc[UR4][R16.64] ;  /* 0x0000000410167981 */ /* 0x000ea8000c1e1900 */
[----:B------:R-:W2:Y:S04]  /*0240*/  LDG.E R21, desc[UR4][R14.64+-0x10] ;  /* 0xfffff0040e157981 */ /* 0x000ea8000c1e1900 */
[----:B------:R-:W3:Y:S04]  /*0250*/  LDG.E R18, desc[UR4][R18.64] ;  /* 0x0000000412127981 */ /* 0x000ee8000c1e1900 */
[----:B------:R-:W3:Y:S01]  /*0260*/  LDG.E R23, desc[UR4][R14.64+-0xc] ;  /* 0xfffff4040e177981 */ /* 0x000ee2000c1e1900 */
[----:B------:R-:W-:-:S06]  /*0270*/  IMAD.WIDE.U32 R24, R9, 0x4, R12 ;  /* 0x0000000409187825 */ /* 0x000fcc00078e000c */
[----:B------:R-:W4:Y:S04]  /*0280*/  LDG.E R24, desc[UR4][R24.64] ;  /* 0x0000000418187981 */ /* 0x000f28000c1e1900 */
[----:B------:R-:W5:Y:S01]  /*0290*/  LDG.E R25, desc[UR4][R14.64+0x4] ;  /* 0x000004040e197981 */ /* 0x000f62000c1e1900 */
[----:B--2---:R-:W-:-:S03]  /*02a0*/  IMAD R20, R21, R22, R20 ;  /* 0x0000001615147224 */ /* 0x004fc600078e0214 */
[----:B------:R-:W4:Y:S01]  /*02b0*/  LDG.E R21, desc[UR4][R14.64+-0x8] ;  /* 0xfffff8040e157981 */ /* 0x000f22000c1e1900 */
[----:B---3--:R-:W-:Y:S02]  /*02c0*/  IMAD R20, R23, R18, R20 ;  /* 0x0000001217147224 */ /* 0x008fe400078e0214 */
[----:B------:R-:W-:-:S06]  /*02d0*/  IMAD.WIDE.U32 R22, R11, 0x4, R12 ;  /* 0x000000040b167825 */ /* 0x000fcc00078e000c */
[----:B------:R-:W2:Y:S04]  /*02e0*/  LDG.E R22, desc[UR4][R22.64] ;  /* 0x0000000416167981 */ /* 0x000ea8000c1e1900 */
[----:B------:R-:W2:Y:S01]  /*02f0*/  LDG.E R23, desc[UR4][R14.64+-0x4] ;  /* 0xfffffc040e177981 */ /* 0x000ea2000c1e1900 */
[----:B------:R-:W-:-:S06]  /*0300*/  IMAD.WIDE.U32 R18, R27, 0x4, R12 ;  /* 0x000000041b127825 */ /* 0x000fcc00078e000c */
[----:B------:R-:W3:Y:S04]  /*0310*/  LDG.E R18, desc[UR4][R18.64] ;  /* 0x0000000412127981 */ /* 0x000ee8000c1e1900 */
[----:B------:R-:W3:Y:S01]  /*0320*/  LDG.E R19, desc[UR4][R14.64] ;  /* 0x000000040e137981 */ /* 0x000ee2000c1e1900 */
[----:B----4-:R-:W-:-:S04]  /*0330*/  IMAD R20, R21, R24, R20 ;  /* 0x0000001815147224 */ /* 0x010fc800078e0214 */
[----:B--2---:R-:W-:Y:S02]  /*0340*/  IMAD R22, R23, R22, R20 ;  /* 0x0000001617167224 */ /* 0x004fe400078e0214 */
[----:B------:R-:W-:-:S06]  /*0350*/  IMAD.WIDE.U32 R20, R29, 0x4, R12 ;  /* 0x000000041d147825 */ /* 0x000fcc00078e000c */
[----:B------:R-:W5:Y:S01]  /*0360*/  LDG.E R20, desc[UR4][R20.64] ;  /* 0x0000000414147981 */ /* 0x000f62000c1e1900 */
[----:B---3--:R-:W-:-:S03]  /*0370*/  IMAD R24, R19, R18, R22 ;  /* 0x0000001213187224 */ /* 0x008fc600078e0216 */
[----:B------:R-:W2:Y:S01]  /*0380*/  LDG.E R21, desc[UR4][R14.64+0xc] ;  /* 0x00000c040e157981 */ /* 0x000ea2000c1e1900 */
[----:B------:R-:W-:-:S03]  /*0390*/  IMAD.WIDE.U32 R22, R26, 0x4, R12 ;  /* 0x000000041a167825 */ /* 0x000fc600078e000c */
[----:B------:R-:W3:Y:S04]  /*03a0*/  LDG.E R19, desc[UR4][R14.64+0x8] ;  /* 0x000008040e137981 */ /* 0x000ee8000c1e1900 */
[----:B------:R-:W3:Y:S01]  /*03b0*/  LDG.E R22, desc[UR4][R22.64] ;  /* 0x0000000416167981 */ /* 0x000ee2000c1e1900 */
[----:B-----5:R-:W-:Y:S02]  /*03c0*/  IMAD R18, R25, R20, R24 ;  /* 0x0000001419127224 */ /* 0x020fe400078e0218 */
[----:B------:R-:W-:-:S06]  /*03d0*/  IMAD.WIDE.U32 R24, R28, 0x4, R12 ;  /* 0x000000041c187825 */ /* 0x000fcc00078e000c */
[----:B------:R-:W2:Y:S01]  /*03e0*/  LDG.E R24, desc[UR4][R24.64] ;  /* 0x0000000418187981 */ /* 0x000ea2000c1e1900 */
[----:B------:R-:W-:Y:S01]  /*03f0*/  IADD3 R8, PT, PT, R8, 0x8, RZ ;  /* 0x0000000808087810 */ /* 0x000fe20007ffe0ff */
[----:B---3--:R-:W-:Y:S01]  /*0400*/  IMAD R18, R19, R22, R18 ;  /* 0x0000001613127224 */ /* 0x008fe200078e0212 */
[----:B------:R-:W-:-:S04]  /*0410*/  IADD3 R19, P1, PT, R14, 0x20, RZ ;  /* 0x000000200e137810 */ /* 0x000fc80007f3e0ff */
[----:B------:R-:W-:Y:S02]  /*0420*/  IADD3.X R22, PT, PT, RZ, R15, RZ, P1, !PT ;  /* 0x0000000fff167210 */ /* 0x000fe40000ffe4ff */
[----:B------:R-:W-:Y:S01]  /*0430*/  ISETP.NE.AND P1, PT, R8, RZ, PT ;  /* 0x000000ff0800720c */ /* 0x000fe20003f25270 */
[C---:B------:R-:W-:Y:S01]  /*0440*/  IMAD.IADD R11, R10.reuse, 0x1, R11 ;  /* 0x000000010a0b7824 */ /* 0x040fe200078e020b */
[C---:B------:R-:W-:Y:S01]  /*0450*/  IADD3 R2, PT, PT, R10.reuse, R2, RZ ;  /* 0x000000020a027210 */ /* 0x040fe20007ffe0ff */
[C---:B------:R-:W-:Y:S01]  /*0460*/  IMAD.WIDE.U32 R16, R10.reuse, 0x4, R16 ;  /* 0x000000040a107825 */ /* 0x040fe200078e0010 */
[C---:B------:R-:W-:Y:S02]  /*0470*/  IADD3 R9, PT, PT, R10.reuse, R9, RZ ;  /* 0x000000090a097210 */ /* 0x040fe40007ffe0ff */
[C---:B------:R-:W-:Y:S02]  /*0480*/  IADD3 R27, PT, PT, R10.reuse, R27, RZ ;  /* 0x0000001b0a1b7210 */ /* 0x040fe40007ffe0ff */
[----:B------:R-:W-:-:S02]  /*0490*/  IADD3 R29, PT, PT, R10, R29, RZ ;  /* 0x0000001d0a1d7210 */ /* 0x000fc40007ffe0ff */
[C---:B------:R-:W-:Y:S02]  /*04a0*/  IADD3 R26, PT, PT, R10.reuse, R26, RZ ;  /* 0x0000001a0a1a7210 */ /* 0x040fe40007ffe0ff */
[----:B------:R-:W-:Y:S01]  /*04b0*/  IADD3 R28, PT, PT, R10, R28, RZ ;  /* 0x0000001c0a1c7210 */ /* 0x000fe20007ffe0ff */
[----:B--2---:R-:W-:Y:S01]  /*04c0*/  IMAD R20, R21, R24, R18 ;  /* 0x0000001815147224 */ /* 0x004fe200078e0212 */
[----:B------:R-:W-:Y:S06]  /*04d0*/  @P1 BRA `(.L_x_2) ;  /* 0xfffffffc00481947 */ /* 0x000fec000383ffff */
.L_x_1:
[----:B------:R-:W-:Y:S05]  /*04e0*/  @!P0 BRA `(.L_x_0) ;  /* 0x00000004000c8947 */ /* 0x000fea0003800000 */
[----:B------:R-:W-:Y:S02]  /*04f0*/  ISETP.GE.U32.AND P1, PT, R4, 0x4, PT ;  /* 0x000000040400780c */ /* 0x000fe40003f26070 */
[----:B------:R-:W-:-:S04]  /*0500*/  LOP3.LUT R2, R0, 0x3, RZ, 0xc0, !PT ;  /* 0x0000000300027812 */ /* 0x000fc800078ec0ff */
[----:B------:R-:W-:-:S07]  /*0510*/  ISETP.NE.AND P0, PT, R2, RZ, PT ;  /* 0x000000ff0200720c */ /* 0x000fce0003f05270 */
[----:B------:R-:W-:Y:S06]  /*0520*/  @!P1 BRA `(.L_x_3) ;  /* 0x0000000000789947 */ /* 0x000fec0003800000 */
[----:B------:R-:W0:Y:S01]  /*0530*/  LDC.64 R16, c[0x0][0x380] ;  /* 0x0000e000ff107b82 */ /* 0x000e220000000a00 */
[----:B------:R-:W1:Y:S01]  /*0540*/  LDCU.64 UR6, c[0x0][0x380] ;  /* 0x00007000ff0677ac */ /* 0x000e620008000a00 */
[-C--:B------:R-:W-:Y:S01]  /*0550*/  IMAD R15, R7, R0.reuse, R3 ;  /* 0x00000000070f7224 */ /* 0x080fe200078e0203 */
[CC--:B------:R-:W-:Y:S02]  /*0560*/  IADD3 R11, PT, PT, R6.reuse, R7.reuse, RZ ;  /* 0x00000007060b7210 */ /* 0x0c0fe40007ffe0ff */
[----:B------:R-:W-:Y:S02]  /*0570*/  IADD3 R4, P1, PT, R6, R7, RZ ;  /* 0x0000000706047210 */ /* 0x000fe40007f3e0ff */
[----:B------:R-:W-:Y:S01]  /*0580*/  IADD3 R19, PT, PT, R15, R0, RZ ;  /* 0x000000000f137210 */ /* 0x000fe20007ffe0ff */
[----:B------:R-:W2:Y:S04]  /*0590*/  LDC.64 R8, c[0x0][0x388] ;  /* 0x0000e200ff087b82 */ /* 0x000ea80000000a00 */
[----:B------:R-:W-:-:S02]  /*05a0*/  IMAD.IADD R21, R19, 0x1, R0 ;  /* 0x0000000113157824 */ /* 0x000fc400078e0200 */
[----:B0-----:R-:W-:Y:S01]  /*05b0*/  IMAD.WIDE.U32 R16, R11, 0x4, R16 ;  /* 0x000000040b107825 */ /* 0x001fe200078e0010 */
[----:B------:R-:W-:Y:S02]  /*05c0*/  IADD3.X R11, PT, PT, RZ, RZ, RZ, P1, !PT ;  /* 0x000000ffff0b7210 */ /* 0x000fe40000ffe4ff */
[----:B-1----:R-:W-:-:S03]  /*05d0*/  LEA R10, P1, R4, UR6, 0x2 ;  /* 0x00000006040a7c11 */ /* 0x002fc6000f8210ff */
[----:B------:R-:W3:Y:S01]  /*05e0*/  LDG.E R17, desc[UR4][R16.64] ;  /* 0x0000000410117981 */ /* 0x000ee2000c1e1900 */
[----:B------:R-:W-:Y:S01]  /*05f0*/  LEA.HI.X R11, R4, UR7, R11, 0x2, P1 ;  /* 0x00000007040b7c11 */ /* 0x000fe200088f140b */
[----:B--2---:R-:W-:-:S04]  /*0600*/  IMAD.WIDE.U32 R14, R15, 0x4, R8 ;  /* 0x000000040f0e7825 */ /* 0x004fc800078e0008 */
[--C-:B------:R-:W-:Y:S01]  /*0610*/  IMAD.WIDE.U32 R12, R19, 0x4, R8.reuse ;  /* 0x00000004130c7825 */ /* 0x100fe200078e0008 */
[----:B------:R-:W2:Y:S03]  /*0620*/  LDG.E R4, desc[UR4][R10.64+0x4] ;  /* 0x000004040a047981 */ /* 0x000ea6000c1e1900 */
[C---:B------:R-:W-:Y:S01]  /*0630*/  IMAD.WIDE.U32 R18, R21.reuse, 0x4, R8 ;  /* 0x0000000415127825 */ /* 0x040fe200078e0008 */
[----:B------:R-:W3:Y:S01]  /*0640*/  LDG.E R14, desc[UR4][R14.64] ;  /* 0x000000040e0e7981 */ /* 0x000ee2000c1e1900 */
[----:B------:R-:W-:-:S03]  /*0650*/  IADD3 R21, PT, PT, R21, R0, RZ ;  /* 0x0000000015157210 */ /* 0x000fc60007ffe0ff */
[----:B------:R-:W2:Y:S02]  /*0660*/  LDG.E R12, desc[UR4][R12.64] ;  /* 0x000000040c0c7981 */ /* 0x000ea4000c1e1900 */
[----:B------:R-:W-:Y:S02]  /*0670*/  IMAD.WIDE.U32 R8, R21, 0x4, R8 ;  /* 0x0000000415087825 */ /* 0x000fe400078e0008 */
[----:B------:R-:W4:Y:S04]  /*0680*/  LDG.E R18, desc[UR4][R18.64] ;  /* 0x0000000412127981 */ /* 0x000f28000c1e1900 */
[----:B------:R-:W4:Y:S04]  /*0690*/  LDG.E R21, desc[UR4][R10.64+0x8] ;  /* 0x000008040a157981 */ /* 0x000f28000c1e1900 */
[----:B------:R-:W5:Y:S04]  /*06a0*/  LDG.E R23, desc[UR4][R10.64+0xc] ;  /* 0x00000c040a177981 */ /* 0x000f68000c1e1900 */
[----:B------:R-:W5:Y:S01]  /*06b0*/  LDG.E R8, desc[UR4][R8.64] ;  /* 0x0000000408087981 */ /* 0x000f62000c1e1900 */
[----:B------:R-:W-:Y:S01]  /*06c0*/  IADD3 R7, PT, PT, R7, 0x4, RZ ;  /* 0x0000000407077810 */ /* 0x000fe20007ffe0ff */
[----:B---3--:R-:W-:-:S04]  /*06d0*/  IMAD R17, R17, R14, R20 ;  /* 0x0000000e11117224 */ /* 0x008fc800078e0214 */
[----:B--2---:R-:W-:-:S04]  /*06e0*/  IMAD R4, R4, R12, R17 ;  /* 0x0000000c04047224 */ /* 0x004fc800078e0211 */
[----:B----4-:R-:W-:-:S04]  /*06f0*/  IMAD R4, R21, R18, R4 ;  /* 0x0000001215047224 */ /* 0x010fc800078e0204 */
[----:B-----5:R-:W-:-:S07]  /*0700*/  IMAD R20, R23, R8, R4 ;  /* 0x0000000817147224 */ /* 0x020fce00078e0204 */
.L_x_3:
[----:B------:R-:W-:Y:S05]  /*0710*/  @!P0 BRA `(.L_x_0) ;  /* 0x0000000000808947 */ /* 0x000fea0003800000 */
[----:B------:R-:W-:Y:S01]  /*0720*/  ISETP.NE.AND P1, PT, R2, 0x1, PT ;  /* 0x000000010200780c */ /* 0x000fe20003f25270 */
[----:B------:R-:W0:Y:S01]  /*0730*/  LDC.64 R18, c[0x0][0x380] ;  /* 0x0000e000ff127b82 */ /* 0x000e220000000a00 */
[----:B------:R-:W-:-:S04]  /*0740*/  LOP3.LUT R2, R0, 0x1, RZ, 0xc0, !PT ;  /* 0x0000000100027812 */ /* 0x000fc800078ec0ff */
[----:B------:R-:W-:-:S03]  /*0750*/  ISETP.NE.U32.AND P0, PT, R2, 0x1, PT ;  /* 0x000000010200780c */ /* 0x000fc60003f05070 */
[----:B------:R-:W1:Y:S04]  /*0760*/  LDC.64 R14, c[0x0][0x388] ;  /* 0x0000e200ff0e7b82 */ /* 0x000e680000000a00 */
[CC--:B------:R-:W-:Y:S01]  /*0770*/  @P1 IADD3 R17, PT, PT, R6.reuse, R7.reuse, RZ ;  /* 0x0000000706111210 */ /* 0x0c0fe20007ffe0ff */
[CC--:B------:R-:W-:Y:S01]  /*0780*/  @P1 IMAD R21, R7.reuse, R0.reuse, R3 ;  /* 0x0000000007151224 */ /* 0x0c0fe200078e0203 */
[----:B------:R-:W-:Y:S02]  /*0790*/  @P1 IADD3 R2, P2, PT, R6, R7, RZ ;  /* 0x0000000706021210 */ /* 0x000fe40007f5e0ff */
[----:B------:R-:W2:Y:S01]  /*07a0*/  @P1 LDC.64 R12, c[0x0][0x380] ;  /* 0x0000e000ff0c1b82 */ /* 0x000ea20000000a00 */
[----:B------:R-:W-:Y:S02]  /*07b0*/  @P1 IADD3 R7, PT, PT, R7, 0x2, RZ ;  /* 0x0000000207071810 */ /* 0x000fe40007ffe0ff */
[----:B------:R-:W-:-:S02]  /*07c0*/  @P1 IADD3 R23, PT, PT, R21, R0, RZ ;  /* 0x0000000015171210 */ /* 0x000fc40007ffe0ff */
[----:B------:R-:W-:-:S03]  /*07d0*/  @P1 IADD3.X R4, PT, PT, RZ, RZ, RZ, P2, !PT ;  /* 0x000000ffff041210 */ /* 0x000fc600017fe4ff */
[----:B------:R-:W3:Y:S01]  /*07e0*/  LDC.64 R8, c[0x0][0x380] ;  /* 0x0000e000ff087b82 */ /* 0x000ee20000000a00 */
[----:B0-----:R-:W-:-:S06]  /*07f0*/  @P1 IMAD.WIDE.U32 R18, R17, 0x4, R18 ;  /* 0x0000000411121825 */ /* 0x001fcc00078e0012 */
[----:B------:R-:W4:Y:S01]  /*0800*/  @P1 LDG.E R19, desc[UR4][R18.64] ;  /* 0x0000000412131981 */ /* 0x000f22000c1e1900 */
[----:B------:R-:W0:Y:S01]  /*0810*/  LDC.64 R10, c[0x0][0x388] ;  /* 0x0000e200ff0a7b82 */ /* 0x000e220000000a00 */
[----:B-1----:R-:W-:Y:S01]  /*0820*/  @P1 IMAD.WIDE.U32 R16, R21, 0x4, R14 ;  /* 0x0000000415101825 */ /* 0x002fe200078e000e */
[----:B------:R-:W-:-:S03]  /*0830*/  @!P0 IADD3 R21, PT, PT, R6, R7, RZ ;  /* 0x0000000706158210 */ /* 0x000fc60007ffe0ff */
[----:B------:R-:W-:Y:S02]  /*0840*/  @P1 IMAD.WIDE.U32 R14, R23, 0x4, R14 ;  /* 0x00000004170e1825 */ /* 0x000fe400078e000e */
[----:B------:R-:W4:Y:S01]  /*0850*/  @P1 LDG.E R16, desc[UR4][R16.64] ;  /* 0x0000000410101981 */ /* 0x000f22000c1e1900 */
[C---:B--2---:R-:W-:Y:S01]  /*0860*/  @P1 LEA R12, P2, R2.reuse, R12, 0x2 ;  /* 0x0000000c020c1211 */ /* 0x044fe200078410ff */
[----:B------:R-:W-:Y:S02]  /*0870*/  @!P0 IMAD R7, R7, R0, R3 ;  /* 0x0000000007078224 */ /* 0x000fe400078e0203 */
[----:B------:R-:W2:Y:S01]  /*0880*/  @P1 LDG.E R14, desc[UR4][R14.64] ;  /* 0x000000040e0e1981 */ /* 0x000ea2000c1e1900 */
[----:B------:R-:W-:Y:S01]  /*0890*/  @P1 LEA.HI.X R13, R2, R13, R4, 0x2, P2 ;  /* 0x0000000d020d1211 */ /* 0x000fe200010f1404 */
[----:B---3--:R-:W-:-:S04]  /*08a0*/  @!P0 IMAD.WIDE.U32 R8, R21, 0x4, R8 ;  /* 0x0000000415088825 */ /* 0x008fc800078e0008 */
[----:B------:R-:W2:Y:S04]  /*08b0*/  @P1 LDG.E R12, desc[UR4][R12.64+0x4] ;  /* 0x000004040c0c1981 */ /* 0x000ea8000c1e1900 */
[----:B------:R-:W3:Y:S01]  /*08c0*/  @!P0 LDG.E R9, desc[UR4][R8.64] ;  /* 0x0000000408098981 */ /* 0x000ee2000c1e1900 */
[----:B0-----:R-:W-:-:S06]  /*08d0*/  @!P0 IMAD.WIDE.U32 R10, R7, 0x4, R10 ;  /* 0x00000004070a8825 */ /* 0x001fcc00078e000a */
[----:B------:R-:W3:Y:S01]  /*08e0*/  @!P0 LDG.E R10, desc[UR4][R10.64] ;  /* 0x000000040a0a8981 */ /* 0x000ee2000c1e1900 */
[----:B----4-:R-:W-:-:S04]  /*08f0*/  @P1 IMAD R19, R19, R16, R20 ;  /* 0x0000001013131224 */ /* 0x010fc800078e0214 */
[----:B--2---:R-:W-:-:S04]  /*0900*/  @P1 IMAD R20, R12, R14, R19 ;  /* 0x0000000e0c141224 */ /* 0x004fc800078e0213 */
[----:B---3--:R-:W-:-:S07]  /*0910*/  @!P0 IMAD R20, R9, R10, R20 ;  /* 0x0000000a09148224 */ /* 0x008fce00078e0214 */
.L_x_0:
[----:B------:R-:W0:Y:S01]  /*0920*/  LDC.64 R6, c[0x0][0x390] ;  /* 0x0000e400ff067b82 */ /* 0x000e220000000a00 */
[----:B------:R-:W-:-:S04]  /*0930*/  IMAD R3, R5, R0, R3 ;  /* 0x0000000005037224 */ /* 0x000fc800078e0203 */
[----:B0-----:R-:W-:-:S05]  /*0940*/  IMAD.WIDE R2, R3, 0x4, R6 ;  /* 0x0000000403027825 */ /* 0x001fca00078e0206 */
[----:B------:R-:W-:Y:S01]  /*0950*/  STG.E desc[UR4][R2.64], R20 ;  /* 0x0000001402007986 */ /* 0x000fe2000c101904 */
[----:B------:R-:W-:Y:S05]  /*0960*/  EXIT ;  /* 0x000000000000794d */ /* 0x000fea0003800000 */
.L_x_4:
[----:B------:R-:W-:-:S00]  /*0970*/  BRA `(.L_x_4) ;  /* 0xfffffffc00fc7947 */ /* 0x000fc0000383ffff */
[----:B------:R-:W-:-:S00]  /*0980*/  NOP ;  /* 0x0000000000007918 */ /* 0x000fc00000000000 */
[----:B------:R-:W-:-:S00]  /*0990*/  NOP ;  /* 0x0000000000007918 */ /* 0x000fc00000000000 */
[----:B------:R-:W-:-:S00]  /*09a0*/  NOP ;  /* 0x0000000000007918 */ /* 0x000fc00000000000 */
[----:B------:R-:W-:-:S00]  /*09b0*/  NOP ;  /* 0x0000000000007918 */ /* 0x000fc00000000000 */
[----:B------:R-:W-:-:S00]  /*09c0*/  NOP ;  /* 0x0000000000007918 */ /* 0x000fc00000000000 */
[----:B------:R-:W-:-:S00]  /*09d0*/  NOP ;  /* 0x0000000000007918 */ /* 0x000fc00000000000 */
[----:B------:R-:W-:-:S00]  /*09e0*/  NOP ;  /* 0x0000000000007918 */ /* 0x000fc00000000000 */
[----:B------:R-:W-:-:S00]  /*09f0*/  NOP ;  /* 0x0000000000007918 */ /* 0x000fc00000000000 */
.L_x_10:


//--------------------- .text._Z9tilingMulPiS_S_ii --------------------------
	.section	.text._Z9tilingMulPiS_S_ii,"ax",@progbits
	.align	128
        .global         _Z9tilingMulPiS_S_ii
        .type           _Z9tilingMulPiS_S_ii,@function
        .size           _Z9tilingMulPiS_S_ii,(.L_x_11 - _Z9tilingMulPiS_S_ii)
        .other          _Z9tilingMulPiS_S_ii,@"STO_CUDA_ENTRY STV_DEFAULT"
_Z9tilingMulPiS_S_ii:
.text._Z9tilingMulPiS_S_ii:
[----:B------:R-:W-:Y:S01]  /*0000*/  LDC R1, c[0x0][0x37c] ;  /* 0x0000df00ff017b82 */ /* 0x000fe20000000800 */
[----:B------:R-:W0:Y:S01]  /*0010*/  S2R R0, SR_TID.Y ;  /* 0x0000000000007919 */ /* 0x000e220000002200 */
[----:B------:R-:W1:Y:S06]  /*0020*/  LDCU.64 UR18, c[0x0][0x398] ;  /* 0x00007300ff1277ac */ /* 0x000e6c0008000a00 */
[----:B------:R-:W0:Y:S01]  /*0030*/  S2UR UR4, SR_CTAID.Y ;  /* 0x00000000000479c3 */ /* 0x000e220000002600 */
[----:B------:R-:W-:Y:S01]  /*0040*/  HFMA2 R12, -RZ, RZ, 0, 0 ;  /* 0x00000000ff0c7431 */ /* 0x000fe200000001ff */
[----:B------:R-:W2:Y:S01]  /*0050*/  S2R R13, SR_TID.X ;  /* 0x00000000000d7919 */ /* 0x000ea20000002100 */
[----:B------:R-:W3:Y:S05]  /*0060*/  LDCU.64 UR16, c[0x0][0x358] ;  /* 0x00006b00ff1077ac */ /* 0x000eea0008000a00 */
[----:B------:R-:W2:Y:S01]  /*0070*/  S2UR UR5, SR_CTAID.X ;  /* 0x00000000000579c3 */ /* 0x000ea20000002500 */
[----:B-1----:R-:W-:Y:S01]  /*0080*/  UISETP.GE.AND UP0, UPT, UR18, 0x1, UPT ;  /* 0x000000011200788c */ /* 0x002fe2000bf06270 */
[----:B------:R-:W-:-:S05]  /*0090*/  MOV R2, UR19 ;  /* 0x0000001300027c02 */ /* 0x000fca0008000f00 */
[C---:B0-----:R-:W-:Y:S02]  /*00a0*/  IMAD R0, R2.reuse, UR4, R0 ;  /* 0x0000000402007c24 */ /* 0x041fe4000f8e0200 */
[----:B--2---:R-:W-:Y:S01]  /*00b0*/  IMAD R13, R2, UR5, R13 ;  /* 0x00000005020d7c24 */ /* 0x004fe2000f8e020d */
[----:B---3--:R-:W-:Y:S06]  /*00c0*/  BRA.U !UP0, `(.L_x_5) ;  /* 0x00000009082c7547 */ /* 0x008fec000b800000 */
[----:B------:R-:W-:Y:S02]  /*00d0*/  UISETP.GE.U32.AND UP0, UPT, UR18, 0x8, UPT ;  /* 0x000000081200788c */ /* 0x000fe4000bf06070 */
[----:B------:R-:W-:Y:S01]  /*00e0*/  IMAD R14, R0, UR18, RZ ;  /* 0x00000012000e7c24 */ /* 0x000fe2000f8e02ff */
[----:B------:R-:W-:Y:S01]  /*00f0*/  MOV R12, RZ ;  /* 0x000000ff000c7202 */ /* 0x000fe20000000f00 */
[----:B------:R-:W-:-:S05]  /*0100*/  UMOV UR4, URZ ;  /* 0x000000ff00047c82 */ /* 0x000fca0008000000 */
[----:B------:R-:W-:Y:S05]  /*0110*/  BRA.U !UP0, `(.L_x_6) ;  /* 0x0000000108f87547 */ /* 0x000fea000b800000 */
[----:B------:R-:W0:Y:S01]  /*0120*/  LDCU.64 UR20, c[0x0][0x388] ;  /* 0x00007100ff1477ac */ /* 0x000e220008000a00 */
[----:B------:R-:W-:Y:S02]  /*0130*/  MOV R12, RZ ;  /* 0x000000ff000c7202 */ /* 0x000fe40000000f00 */
[----:B------:R-:W-:Y:S01]  /*0140*/  MOV R15, R13 ;  /* 0x0000000d000f7202 */ /* 0x000fe20000000f00 */
[----:B------:R-:W-:-:S04]  /*0150*/  ULOP3.LUT UR4, UR18, 0x7ffffff8, URZ, 0xc0, !UPT ;  /* 0x7ffffff812047892 */ /* 0x000fc8000f8ec0ff */
[----:B------:R-:W-:Y:S02]  /*0160*/  UIADD3 UR4, UPT, UPT, -UR4, URZ, URZ ;  /* 0x000000ff04047290 */ /* 0x000fe4000fffe1ff */
[----:B0-----:R-:W-:Y:S02]  /*0170*/  UIMAD.WIDE.U32 UR6, UR18, 0xc, UR20 ;  /* 0x0000000c120678a5 */ /* 0x001fe4000f8e0014 */
[----:B------:R-:W-:Y:S02]  /*0180*/  UIMAD.WIDE.U32 UR8, UR18, 0x10, UR20 ;  /* 0x00000010120878a5 */ /* 0x000fe4000f8e0014 */
[----:B------:R-:W-:Y:S02]  /*0190*/  UIMAD.WIDE.U32 UR10, UR18, 0x14, UR20 ;  /* 0x00000014120a78a5 */ /* 0x000fe4000f8e0014 */
[----:B------:R-:W-:Y:S02]  /*01a0*/  UIMAD.WIDE.U32 UR12, UR18, 0x18, UR20 ;  /* 0x00000018120c78a5 */ /* 0x000fe4000f8e0014 */
[----:B------:R-:W-:-:S12]  /*01b0*/  UIMAD.WIDE.U32 UR14, UR18, 0x1c, UR20 ;  /* 0x0000001c120e78a5 */ /* 0x000fd8000f8e0014 */
.L_x_7:
[----:B------:R-:W0:Y:S01]  /*01c0*/  LDC.64 R2, c[0x0][0x380] ;  /* 0x0000e000ff027b82 */ /* 0x000e220000000a00 */
[----:B------:R-:W-:Y:S01]  /*01d0*/  HFMA2 R8, -RZ, RZ, 0, 2.384185791015625e-07 ;  /* 0x00000004ff087431 */ /* 0x000fe200000001ff */
[----:B------:R-:W-:Y:S02]  /*01e0*/  UIMAD.WIDE.U32 UR24, UR18, 0x4, UR20 ;  /* 0x00000004121878a5 */ /* 0x000fe4000f8e0014 */
[----:B------:R-:W-:-:S04]  /*01f0*/  UIMAD.WIDE.U32 UR22, UR18, 0x8, UR20 ;  /* 0x00000008121678a5 */ /* 0x000fc8000f8e0014 */
[----:B------:R-:W-:Y:S02]  /*0200*/  MOV R4, UR24 ;  /* 0x0000001800047c02 */ /* 0x000fe40008000f00 */
[----:B------:R-:W-:Y:S01]  /*0210*/  MOV R5, UR25 ;  /* 0x0000001900057c02 */ /* 0x000fe20008000f00 */
[C---:B------:R-:W-:Y:S01]  /*0220*/  IMAD.WIDE R8, R15.reuse, R8, UR20 ;  /* 0x000000140f087e25 */ /* 0x040fe2000f8e0208 */
[----:B------:R-:W-:Y:S02]  /*0230*/  MOV R6, UR22 ;  /* 0x0000001600067c02 */ /* 0x000fe40008000f00 */
[----:B------:R-:W-:Y:S01]  /*0240*/  MOV R7, UR23 ;  /* 0x0000001700077c02 */ /* 0x000fe20008000f00 */
[----:B------:R-:W-:Y:S01]  /*0250*/  IMAD.WIDE R4, R15, 0x4, R4 ;  /* 0x000000040f047825 */ /* 0x000fe200078e0204 */
[----:B------:R1:W2:Y:S03]  /*0260*/  LDG.E R20, desc[UR16][R8.64] ;  /* 0x0000001008147981 */ /* 0x0002a6000c1e1900 */
[----:B------:R-:W-:-:S02]  /*0270*/  HFMA2 R10, -RZ, RZ, 0, 2.384185791015625e-07 ;  /* 0x00000004ff0a7431 */ /* 0x000fc400000001ff */
[----:B0-----:R-:W-:Y:S01]  /*0280*/  IMAD.WIDE R2, R14, 0x4, R2 ;  /* 0x000000040e027825 */ /* 0x001fe200078e0202 */
[----:B------:R-:W-:Y:S01]  /*0290*/  MOV R24, 0x4 ;  /* 0x0000000400187802 */ /* 0x000fe20000000f00 */
[----:B------:R0:W3:Y:S04]  /*02a0*/  LDG.E R19, desc[UR16][R4.64] ;  /* 0x0000001004137981 */ /* 0x0000e8000c1e1900 */
[----:B------:R-:W2:Y:S01]  /*02b0*/  LDG.E R21, desc[UR16][R2.64] ;  /* 0x0000001002157981 */ /* 0x000ea2000c1e1900 */
[----:B------:R-:W-:-:S03]  /*02c0*/  IMAD.WIDE R6, R15, 0x4, R6 ;  /* 0x000000040f067825 */ /* 0x000fc600078e0206 */
[----:B------:R-:W3:Y:S01]  /*02d0*/  LDG.E R18, desc[UR16][R2.64+0x4] ;  /* 0x0000041002127981 */ /* 0x000ee2000c1e1900 */
[C---:B------:R-:W-:Y:S01]  /*02e0*/  IMAD.WIDE R24, R15.reuse, R24, UR6 ;  /* 0x000000060f187e25 */ /* 0x040fe2000f8e0218 */
[----:B------:R-:W-:Y:S02]  /*02f0*/  MOV R26, 0x4 ;  /* 0x00000004001a7802 */ /* 0x000fe40000000f00 */
[----:B------:R4:W5:Y:S01]  /*0300*/  LDG.E R17, desc[UR16][R6.64] ;  /* 0x0000001006117981 */ /* 0x000962000c1e1900 */
[----:B-1----:R-:W-:-:S03]  /*0310*/  IMAD.WIDE R8, R15, R10, UR8 ;  /* 0x000000080f087e25 */ /* 0x002fc6000f8e020a */
[----:B------:R-:W5:Y:S01]  /*0320*/  LDG.E R16, desc[UR16][R2.64+0x8] ;  /* 0x0000081002107981 */ /* 0x000f62000c1e1900 */
[----:B------:R-:W-:Y:S02]  /*0330*/  HFMA2 R28, -RZ, RZ, 0, 2.384185791015625e-07 ;  /* 0x00000004ff1c7431 */ /* 0x000fe400000001ff */
[C---:B0-----:R-:W-:Y:S01]  /*0340*/  IMAD.WIDE R4, R15.reuse, R26, UR10 ;  /* 0x0000000a0f047e25 */ /* 0x041fe2000f8e021a */
[----:B------:R-:W5:Y:S04]  /*0350*/  LDG.E R23, desc[UR16][R24.64] ;  /* 0x0000001018177981 */ /* 0x000f68000c1e1900 */
[----:B------:R-:W5:Y:S01]  /*0360*/  LDG.E R22, desc[UR16][R2.64+0xc] ;  /* 0x00000c1002167981 */ /* 0x000f62000c1e1900 */
[----:B----4-:R-:W-:-:S03]  /*0370*/  IMAD.WIDE R6, R15, R10, UR12 ;  /* 0x0000000c0f067e25 */ /* 0x010fc6000f8e020a */
[----:B------:R-:W4:Y:S04]  /*0380*/  LDG.E R9, desc[UR16][R8.64] ;  /* 0x0000001008097981 */ /* 0x000f28000c1e1900 */
[----:B------:R-:W4:Y:S01]  /*0390*/  LDG.E R26, desc[UR16][R2.64+0x10] ;  /* 0x00001010021a7981 */ /* 0x000f22000c1e1900 */
[----:B------:R-:W-:-:S03]  /*03a0*/  IMAD.WIDE R10, R15, R28, UR14 ;  /* 0x0000000e0f0a7e25 */ /* 0x000fc6000f8e021c */
[----:B------:R-:W4:Y:S04]  /*03b0*/  LDG.E R4, desc[UR16][R4.64] ;  /* 0x0000001004047981 */ /* 0x000f28000c1e1900 */
[----:B------:R-:W4:Y:S04]  /*03c0*/  LDG.E R27, desc[UR16][R2.64+0x14] ;  /* 0x00001410021b7981 */ /* 0x000f28000c1e1900 */
[----:B------:R0:W4:Y:S04]  /*03d0*/  LDG.E R7, desc[UR16][R6.64] ;  /* 0x0000001006077981 */ /* 0x000128000c1e1900 */
[----:B------:R-:W4:Y:S04]  /*03e0*/  LDG.E R24, desc[UR16][R2.64+0x18] ;  /* 0x0000181002187981 */ /* 0x000f28000c1e1900 */
[----:B------:R-:W4:Y:S04]  /*03f0*/  LDG.E R10, desc[UR16][R10.64] ;  /* 0x000000100a0a7981 */ /* 0x000f28000c1e1900 */
[----:B------:R-:W4:Y:S01]  /*0400*/  LDG.E R25, desc[UR16][R2.64+0x1c] ;  /* 0x00001c1002197981 */ /* 0x000f22000c1e1900 */
[----:B------:R-:W-:-:S04]  /*0410*/  UIADD3 UR4, UPT, UPT, UR4, 0x8, URZ ;  /* 0x0000000804047890 */ /* 0x000fc8000fffe0ff */
[----:B------:R-:W-:Y:S01]  /*0420*/  UISETP.NE.AND UP0, UPT, UR4, URZ, UPT ;  /* 0x000000ff0400728c */ /* 0x000fe2000bf05270 */
[----:B0-----:R-:W-:Y:S02]  /*0430*/  MOV R6, UR18 ;  /* 0x0000001200067c02 */ /* 0x001fe40008000f00 */
[----:B------:R-:W-:Y:S02]  /*0440*/  IADD3 R14, PT, PT, R14, 0x8, RZ ;  /* 0x000000080e0e7810 */ /* 0x000fe40007ffe0ff */
[----:B------:R-:W-:Y:S01]  /*0450*/  LEA R15, R6, R15, 0x3 ;  /* 0x0000000f060f7211 */ /* 0x000fe200078e18ff */
[----:B--2---:R-:W-:-:S04]  /*0460*/  IMAD R20, R21, R20, R12 ;  /* 0x0000001415147224 */ /* 0x004fc800078e020c */
[----:B---3--:R-:W-:-:S04]  /*0470*/  IMAD R18, R18, R19, R20 ;  /* 0x0000001312127224 */ /* 0x008fc800078e0214 */
[----:B-----5:R-:W-:-:S04]  /*0480*/  IMAD R16, R16, R17, R18 ;  /* 0x0000001110107224 */ /* 0x020fc800078e0212 */
[----:B------:R-:W-:-:S04]  /*0490*/  IMAD R16, R22, R23, R16 ;  /* 0x0000001716107224 */ /* 0x000fc800078e0210 */
[----:B----4-:R-:W-:-:S04]  /*04a0*/  IMAD R9, R26, R9, R16 ;  /* 0x000000091a097224 */ /* 0x010fc800078e0210 */
[----:B------:R-:W-:-:S04]  /*04b0*/  IMAD R4, R27, R4, R9 ;  /* 0x000000041b047224 */ /* 0x000fc800078e0209 */
[----:B------:R-:W-:-:S04]  /*04c0*/  IMAD R7, R24, R7, R4 ;  /* 0x0000000718077224 */ /* 0x000fc800078e0204 */
[----:B------:R-:W-:Y:S01]  /*04d0*/  IMAD R12, R25, R10, R7 ;  /* 0x0000000a190c7224 */ /* 0x000fe200078e0207 */
[----:B------:R-:W-:Y:S06]  /*04e0*/  BRA.U UP0, `(.L_x_7) ;  /* 0xfffffffd00347547 */ /* 0x000fec000b83ffff */
[----:B------:R-:W-:-:S12]  /*04f0*/  ULOP3.LUT UR4, UR18, 0x7ffffff8, URZ, 0xc0, !UPT ;  /* 0x7ffffff812047892 */ /* 0x000fd8000f8ec0ff */
.L_x_6:
[----:B------:R-:W-:-:S04]  /*0500*/  ULOP3.LUT UR6, UR18, 0x7, URZ, 0xc0, !UPT ;  /* 0x0000000712067892 */ /* 0x000fc8000f8ec0ff */
[----:B------:R-:W-:-:S09]  /*0510*/  UISETP.NE.AND UP0, UPT, UR6, URZ, UPT ;  /* 0x000000ff0600728c */ /* 0x000fd2000bf05270 */
[----:B------:R-:W-:Y:S05]  /*0520*/  BRA.U !UP0, `(.L_x_5) ;  /* 0x0000000508147547 */ /* 0x000fea000b800000 */
[----:B------:R-:W-:Y:S01]  /*0530*/  UISETP.GE.U32.AND UP0, UPT, UR6, 0x4, UPT ;  /* 0x000000040600788c */ /* 0x000fe2000bf06070 */
[----:B------:R-:W-:Y:S01]  /*0540*/  IMAD R2, R0, UR18, RZ ;  /* 0x0000001200027c24 */ /* 0x000fe2000f8e02ff */
[----:B------:R-:W-:-:S04]  /*0550*/  ULOP3.LUT UR5, UR18, 0x3, URZ, 0xc0, !UPT ;  /* 0x0000000312057892 */ /* 0x000fc8000f8ec0ff */
[----:B------:R-:W-:-:S03]  /*0560*/  UISETP.NE.AND UP1, UPT, UR5, URZ, UPT ;  /* 0x000000ff0500728c */ /* 0x000fc6000bf25270 */
[----:B------:R-:W-:Y:S08]  /*0570*/  BRA.U !UP0, `(.L_x_8) ;  /* 0x0000000108687547 */ /* 0x000ff0000b800000 */
[----:B------:R-:W0:Y:S01]  /*0580*/  LDC.64 R6, c[0x0][0x388] ;  /* 0x0000e200ff067b82 */ /* 0x000e220000000a00 */
[----:B------:R-:W-:Y:S02]  /*0590*/  MOV R8, UR4 ;  /* 0x0000000400087c02 */ /* 0x000fe40008000f00 */
[----:B------:R-:W-:Y:S02]  /*05a0*/  IADD3 R3, PT, PT, R2, UR4, RZ ;  /* 0x0000000402037c10 */ /* 0x000fe4000fffe0ff */
[----:B------:R-:W-:Y:S01]  /*05b0*/  MOV R11, UR18 ;  /* 0x00000012000b7c02 */ /* 0x000fe20008000f00 */
[----:B------:R-:W-:Y:S02]  /*05c0*/  IMAD R9, R8, UR18, R13 ;  /* 0x0000001208097c24 */ /* 0x000fe4000f8e020d */
[----:B------:R-:W1:Y:S01]  /*05d0*/  LDC.64 R4, c[0x0][0x380] ;  /* 0x0000e000ff047b82 */ /* 0x000e620000000a00 */
[----:B------:R-:W-:Y:S01]  /*05e0*/  MOV R15, UR18 ;  /* 0x00000012000f7c02 */ /* 0x000fe20008000f00 */
[----:B0-----:R-:W-:Y:S01]  /*05f0*/  IMAD.WIDE R6, R9, 0x4, R6 ;  /* 0x0000000409067825 */ /* 0x001fe200078e0206 */
[----:B------:R-:W-:-:S05]  /*0600*/  MOV R9, UR18 ;  /* 0x0000001200097c02 */ /* 0x000fca0008000f00 */
[----:B------:R-:W-:Y:S02]  /*0610*/  IMAD.WIDE.U32 R8, R9, 0x4, R6 ;  /* 0x0000000409087825 */ /* 0x000fe400078e0006 */
[----:B------:R-:W2:Y:S02]  /*0620*/  LDG.E R6, desc[UR16][R6.64] ;  /* 0x0000001006067981 */ /* 0x000ea4000c1e1900 */
[----:B-1----:R-:W-:-:S04]  /*0630*/  IMAD.WIDE R4, R3, 0x4, R4 ;  /* 0x0000000403047825 */ /* 0x002fc800078e0204 */
[----:B------:R-:W-:Y:S01]  /*0640*/  IMAD.WIDE.U32 R10, R11, 0x4, R8 ;  /* 0x000000040b0a7825 */ /* 0x000fe200078e0008 */
[----:B------:R-:W2:Y:S04]  /*0650*/  LDG.E R3, desc[UR16][R4.64] ;  /* 0x0000001004037981 */ /* 0x000ea8000c1e1900 */
[----:B------:R-:W3:Y:S01]  /*0660*/  LDG.E R8, desc[UR16][R8.64] ;  /* 0x0000001008087981 */ /* 0x000ee2000c1e1900 */
[----:B------:R-:W-:-:S03]  /*0670*/  IMAD.WIDE.U32 R14, R15, 0x4, R10 ;  /* 0x000000040f0e7825 */ /* 0x000fc600078e000a */
[----:B------:R-:W3:Y:S04]  /*0680*/  LDG.E R16, desc[UR16][R4.64+0x4] ;  /* 0x0000041004107981 */ /* 0x000ee8000c1e1900 */
[----:B------:R-:W4:Y:S04]  /*0690*/  LDG.E R17, desc[UR16][R10.64] ;  /* 0x000000100a117981 */ /* 0x000f28000c1e1900 */
[----:B------:R-:W4:Y:S04]  /*06a0*/  LDG.E R18, desc[UR16][R4.64+0x8] ;  /* 0x0000081004127981 */ /* 0x000f28000c1e1900 */
[----:B------:R-:W5:Y:S04]  /*06b0*/  LDG.E R20, desc[UR16][R4.64+0xc] ;  /* 0x00000c1004147981 */ /* 0x000f68000c1e1900 */
[----:B------:R-:W5:Y:S01]  /*06c0*/  LDG.E R14, desc[UR16][R14.64] ;  /* 0x000000100e0e7981 */ /* 0x000f62000c1e1900 */
[----:B------:R-:W-:Y:S01]  /*06d0*/  UIADD3 UR4, UPT, UPT, UR4, 0x4, URZ ;  /* 0x0000000404047890 */ /* 0x000fe2000fffe0ff */
[----:B--2---:R-:W-:-:S04]  /*06e0*/  IMAD R3, R3, R6, R12 ;  /* 0x0000000603037224 */ /* 0x004fc800078e020c */
[----:B---3--:R-:W-:-:S04]  /*06f0*/  IMAD R3, R16, R8, R3 ;  /* 0x0000000810037224 */ /* 0x008fc800078e0203 */
[----:B----4-:R-:W-:-:S04]  /*0700*/  IMAD R3, R18, R17, R3 ;  /* 0x0000001112037224 */ /* 0x010fc800078e0203 */
[----:B-----5:R-:W-:-:S07]  /*0710*/  IMAD R12, R20, R14, R3 ;  /* 0x0000000e140c7224 */ /* 0x020fce00078e0203 */
.L_x_8:
[----:B------:R-:W-:Y:S05]  /*0720*/  BRA.U !UP1, `(.L_x_5) ;  /* 0x0000000109947547 */ /* 0x000fea000b800000 */
[----:B------:R-:W-:Y:S01]  /*0730*/  UISETP.NE.AND UP0, UPT, UR5, 0x1, UPT ;  /* 0x000000010500788c */ /* 0x000fe2000bf05270 */
[----:B------:R-:W-:Y:S01]  /*0740*/  MOV R4, UR4 ;  /* 0x0000000400047c02 */ /* 0x000fe20008000f00 */
[----:B------:R-:W-:Y:S02]  /*0750*/  ULOP3.LUT UR5, UR18, 0x1, URZ, 0xc0, !UPT ;  /* 0x0000000112057892 */ /* 0x000fe4000f8ec0ff */
[----:B------:R-:W-:Y:S02]  /*0760*/  MOV R5, UR18 ;  /* 0x0000001200057c02 */ /* 0x000fe40008000f00 */
[----:B------:R-:W-:Y:S01]  /*0770*/  UISETP.NE.U32.AND UP1, UPT, UR5, 0x1, UPT ;  /* 0x000000010500788c */ /* 0x000fe2000bf25070 */
[----:B------:R-:W-:-:S04]  /*0780*/  PLOP3.LUT P0, PT, PT, PT, UP0, 0x80, 0x8 ;  /* 0x000000000008781c */ /* 0x000fc80003f0f008 */
[----:B------:R-:W0:Y:S01]  /*0790*/  @UP0 LDCU.128 UR8, c[0x0][0x380] ;  /* 0x00007000ff0807ac */ /* 0x000e220008000c00 */
[----:B------:R-:W-:-:S05]  /*07a0*/  PLOP3.LUT P1, PT, PT, PT, UP1, 0x80, 0x8 ;  /* 0x000000000008781c */ /* 0x000fca0003f2f018 */
[----:B------:R-:W1:Y:S03]  /*07b0*/  @!UP1 LDCU.128 UR12, c[0x0][0x380] ;  /* 0x00007000ff0c97ac */ /* 0x000e660008000c00 */
[----:B------:R-:W-:Y:S01]  /*07c0*/  @P0 IMAD R3, R4, UR18, R13 ;  /* 0x0000001204030c24 */ /* 0x000fe2000f8e020d */
[----:B0-----:R-:W-:Y:S02]  /*07d0*/  MOV R10, UR10 ;  /* 0x0000000a000a7c02 */ /* 0x001fe40008000f00 */
[----:B------:R-:W-:Y:S02]  /*07e0*/  MOV R11, UR11 ;  /* 0x0000000b000b7c02 */ /* 0x000fe40008000f00 */
[----:B------:R-:W-:Y:S02]  /*07f0*/  MOV R6, UR8 ;  /* 0x0000000800067c02 */ /* 0x000fe40008000f00 */
[----:B------:R-:W-:Y:S01]  /*0800*/  MOV R7, UR9 ;  /* 0x0000000900077c02 */ /* 0x000fe20008000f00 */
[----:B------:R-:W-:Y:S01]  /*0810*/  @P0 IMAD.WIDE R10, R3, 0x4, R10 ;  /* 0x00000004030a0825 */ /* 0x000fe200078e020a */
[----:B------:R-:W-:Y:S01]  /*0820*/  @P0 IADD3 R3, PT, PT, R2, UR4, RZ ;  /* 0x0000000402030c10 */ /* 0x000fe2000fffe0ff */
[----:B------:R-:W-:Y:S01]  /*0830*/  @UP0 UIADD3 UR4, UPT, UPT, UR4, 0x2, URZ ;  /* 0x0000000204040890 */ /* 0x000fe2000fffe0ff */
[----:B-1----:R-:W-:-:S02]  /*0840*/  MOV R8, UR12 ;  /* 0x0000000c00087c02 */ /* 0x002fc40008000f00 */
[----:B------:R-:W-:Y:S01]  /*0850*/  MOV R9, UR13 ;  /* 0x0000000d00097c02 */ /* 0x000fe20008000f00 */
[----:B------:R-:W-:Y:S01]  /*0860*/  @P0 IMAD.WIDE R6, R3, 0x4, R6 ;  /* 0x0000000403060825 */ /* 0x000fe200078e0206 */
[----:B------:R-:W-:Y:S01]  /*0870*/  MOV R14, UR14 ;  /* 0x0000000e000e7c02 */ /* 0x000fe20008000f00 */
[----:B------:R-:W2:Y:S01]  /*0880*/  @P0 LDG.E R16, desc[UR16][R10.64] ;  /* 0x000000100a100981 */ /* 0x000ea2000c1e1900 */
[----:B------:R-:W-:Y:S01]  /*0890*/  MOV R18, UR4 ;  /* 0x0000000400127c02 */ /* 0x000fe20008000f00 */
[----:B------:R-:W-:Y:S01]  /*08a0*/  @P0 IMAD.WIDE.U32 R4, R5, 0x4, R10 ;  /* 0x0000000405040825 */ /* 0x000fe200078e000a */
[----:B------:R-:W-:Y:S01]  /*08b0*/  @!P1 IADD3 R3, PT, PT, R2, UR4, RZ ;  /* 0x0000000402039c10 */ /* 0x000fe2000fffe0ff */
[----:B------:R-:W2:Y:S01]  /*08c0*/  @P0 LDG.E R19, desc[UR16][R6.64] ;  /* 0x0000001006130981 */ /* 0x000ea2000c1e1900 */
[----:B------:R-:W-:Y:S01]  /*08d0*/  MOV R15, UR15 ;  /* 0x0000000f000f7c02 */ /* 0x000fe20008000f00 */
[----:B------:R-:W-:Y:S02]  /*08e0*/  @!P1 IMAD R17, R18, UR18, R13 ;  /* 0x0000001212119c24 */ /* 0x000fe4000f8e020d */
[----:B------:R-:W-:Y:S01]  /*08f0*/  @!P1 IMAD.WIDE R2, R3, 0x4, R8 ;  /* 0x0000000403029825 */ /* 0x000fe200078e0208 */
[----:B------:R-:W3:Y:S03]  /*0900*/  @P0 LDG.E R21, desc[UR16][R6.64+0x4] ;  /* 0x0000041006150981 */ /* 0x000ee6000c1e1900 */
[----:B------:R-:W-:Y:S01]  /*0910*/  @!P1 IMAD.WIDE R8, R17, 0x4, R14 ;  /* 0x0000000411089825 */ /* 0x000fe200078e020e */
[----:B------:R-:W3:Y:S04]  /*0920*/  @P0 LDG.E R4, desc[UR16][R4.64] ;  /* 0x0000001004040981 */ /* 0x000ee8000c1e1900 */
[----:B------:R-:W4:Y:S04]  /*0930*/  @!P1 LDG.E R3, desc[UR16][R2.64] ;  /* 0x0000001002039981 */ /* 0x000f28000c1e1900 */
[----:B------:R-:W4:Y:S01]  /*0940*/  @!P1 LDG.E R8, desc[UR16][R8.64] ;  /* 0x0000001008089981 */ /* 0x000f22000c1e1900 */
[----:B--2---:R-:W-:-:S04]  /*0950*/  @P0 IMAD R16, R19, R16, R12 ;  /* 0x0000001013100224 */ /* 0x004fc800078e020c */
[----:B---3--:R-:W-:-:S04]  /*0960*/  @P0 IMAD R12, R21, R4, R16 ;  /* 0x00000004150c0224 */ /* 0x008fc800078e0210 */
[----:B----4-:R-:W-:-:S07]  /*0970*/  @!P1 IMAD R12, R3, R8, R12 ;  /* 0x00000008030c9224 */ /* 0x010fce00078e020c */
.L_x_5:
[----:B------:R-:W0:Y:S01]  /*0980*/  LDC.64 R2, c[0x0][0x390] ;  /* 0x0000e400ff027b82 */ /* 0x000e220000000a00 */
[----:B------:R-:W-:-:S04]  /*0990*/  IMAD R13, R0, UR18, R13 ;  /* 0x00000012000d7c24 */ /* 0x000fc8000f8e020d */
[----:B0-----:R-:W-:-:S05]  /*09a0*/  IMAD.WIDE R2, R13, 0x4, R2 ;  /* 0x000000040d027825 */ /* 0x001fca00078e0202 */
[----:B------:R-:W-:Y:S01]  /*09b0*/  STG.E desc[UR16][R2.64], R12 ;  /* 0x0000000c02007986 */ /* 0x000fe2000c101910 */
[----:B------:R-:W-:Y:S05]  /*09c0*/  EXIT ;  /* 0x000000000000794d */ /* 0x000fea0003800000 */
.L_x_9:
        /* <DEDUP_REMOVED lines=11> */
.L_x_11:


//--------------------- .nv.shared.reserved.0     --------------------------
	.section	.nv.shared.reserved.0,"aw",@nobits
	.weak		__nv_reservedSMEM_offset_0_alias
	.size		__nv_reservedSMEM_offset_0_alias, 0, 64
	.other		__nv_reservedSMEM_offset_0_alias,@"STO_CUDA_RESERVED_SHARED STV_DEFAULT"
__nv_reservedSMEM_offset_0_alias:
	.zero		0
	.zero		64


//--------------------- .nv.constant0._Z8naiveMulPiS_S_i --------------------------
	.section	.nv.constant0._Z8naiveMulPiS_S_i,"a",@progbits
	.sectionflags	@""
	.align	4
.nv.constant0._Z8naiveMulPiS_S_i:
	.zero		924


//--------------------- .nv.constant0._Z9tilingMulPiS_S_ii --------------------------
	.section	.nv.constant0._Z9tilingMulPiS_S_ii,"a",@progbits
	.sectionflags	@""
	.align	4
.nv.constant0._Z9tilingMulPiS_S_ii:
	.zero		928


//--------------------- SYMBOLS --------------------------

	.type		.nv.reservedSmem.offset0,@object
	.size		.nv.reservedSmem.offset0,0x4
